//
// Generated by NVIDIA NVVM Compiler
//
// Compiler Build ID: CL-36424714
// Cuda compilation tools, release 13.0, V13.0.88
// Based on NVVM 20.0.0
//

.version 9.0
.target sm_100
.address_size 64

	// .globl	_Z10matrix_mulPdS_S_m

.visible .entry _Z10matrix_mulPdS_S_m(
	.param .u64 .ptr .align 1 _Z10matrix_mulPdS_S_m_param_0,
	.param .u64 .ptr .align 1 _Z10matrix_mulPdS_S_m_param_1,
	.param .u64 .ptr .align 1 _Z10matrix_mulPdS_S_m_param_2,
	.param .u64 _Z10matrix_mulPdS_S_m_param_3
)
{
	.reg .pred 	%p<9>;
	.reg .b32 	%r<38>;
	.reg .b64 	%rd<35>;
	.reg .b64 	%fd<28>;

	ld.param.u64 	%rd12, [_Z10matrix_mulPdS_S_m_param_0];
	ld.param.u64 	%rd13, [_Z10matrix_mulPdS_S_m_param_1];
	ld.param.u64 	%rd10, [_Z10matrix_mulPdS_S_m_param_2];
	ld.param.u64 	%rd11, [_Z10matrix_mulPdS_S_m_param_3];
	cvta.to.global.u64 	%rd1, %rd13;
	cvta.to.global.u64 	%rd2, %rd12;
	mov.u32 	%r16, %ctaid.x;
	mov.u32 	%r17, %ntid.x;
	mov.u32 	%r18, %tid.x;
	mad.lo.s32 	%r32, %r16, %r17, %r18;
	cvt.s64.s32 	%rd14, %r32;
	setp.le.u64 	%p1, %rd11, %rd14;
	@%p1 bra 	$L__BB0_12;
	and.b64  	%rd3, %rd11, 3;
	cvta.to.global.u64 	%rd4, %rd10;
$L__BB0_2:
	mov.b32 	%r33, 0;
	shl.b32 	%r4, %r32, 1;
$L__BB0_3:
	setp.lt.u64 	%p2, %rd11, 4;
	add.s32 	%r21, %r4, %r33;
	mul.wide.s32 	%rd15, %r21, 8;
	add.s64 	%rd5, %rd4, %rd15;
	mov.b64 	%rd16, 0;
	st.global.u64 	[%rd5], %rd16;
	mov.b32 	%r37, 0;
	mov.f64 	%fd27, 0d0000000000000000;
	@%p2 bra 	$L__BB0_6;
	and.b64  	%rd34, %rd11, -4;
	add.s32 	%r34, %r33, 6;
	mov.b32 	%r37, 0;
	mov.f64 	%fd27, 0d0000000000000000;
	mov.u32 	%r35, %r4;
$L__BB0_5:
	mul.wide.s32 	%rd17, %r35, 8;
	add.s64 	%rd18, %rd2, %rd17;
	ld.global.f64 	%fd8, [%rd18];
	add.s32 	%r23, %r34, -2;
	add.s32 	%r24, %r34, -6;
	mul.wide.u32 	%rd19, %r24, 8;
	add.s64 	%rd20, %rd1, %rd19;
	ld.global.f64 	%fd9, [%rd20];
	fma.rn.f64 	%fd10, %fd8, %fd9, %fd27;
	st.global.f64 	[%rd5], %fd10;
	ld.global.f64 	%fd11, [%rd18+8];
	ld.global.f64 	%fd12, [%rd20+16];
	fma.rn.f64 	%fd13, %fd11, %fd12, %fd10;
	st.global.f64 	[%rd5], %fd13;
	ld.global.f64 	%fd14, [%rd18+16];
	mul.wide.u32 	%rd21, %r23, 8;
	add.s64 	%rd22, %rd1, %rd21;
	ld.global.f64 	%fd15, [%rd22];
	fma.rn.f64 	%fd16, %fd14, %fd15, %fd13;
	st.global.f64 	[%rd5], %fd16;
	ld.global.f64 	%fd17, [%rd18+24];
	mul.wide.u32 	%rd23, %r34, 8;
	add.s64 	%rd24, %rd1, %rd23;
	ld.global.f64 	%fd18, [%rd24];
	fma.rn.f64 	%fd27, %fd17, %fd18, %fd16;
	st.global.f64 	[%rd5], %fd27;
	add.s32 	%r37, %r37, 4;
	add.s32 	%r35, %r35, 4;
	add.s32 	%r34, %r34, 8;
	add.s64 	%rd34, %rd34, -4;
	setp.ne.s64 	%p3, %rd34, 0;
	@%p3 bra 	$L__BB0_5;
$L__BB0_6:
	setp.eq.s64 	%p4, %rd3, 0;
	@%p4 bra 	$L__BB0_10;
	setp.eq.s64 	%p5, %rd3, 1;
	shl.b32 	%r25, %r32, 1;
	add.s32 	%r26, %r25, %r37;
	mul.wide.s32 	%rd25, %r26, 8;
	add.s64 	%rd9, %rd2, %rd25;
	ld.global.f64 	%fd19, [%rd9];
	shl.b32 	%r27, %r37, 1;
	add.s32 	%r13, %r27, %r33;
	mul.wide.u32 	%rd26, %r13, 8;
	add.s64 	%rd27, %rd1, %rd26;
	ld.global.f64 	%fd20, [%rd27];
	fma.rn.f64 	%fd4, %fd19, %fd20, %fd27;
	st.global.f64 	[%rd5], %fd4;
	@%p5 bra 	$L__BB0_10;
	setp.eq.s64 	%p6, %rd3, 2;
	ld.global.f64 	%fd21, [%rd9+8];
	add.s32 	%r28, %r13, 2;
	mul.wide.u32 	%rd28, %r28, 8;
	add.s64 	%rd29, %rd1, %rd28;
	ld.global.f64 	%fd22, [%rd29];
	fma.rn.f64 	%fd5, %fd21, %fd22, %fd4;
	st.global.f64 	[%rd5], %fd5;
	@%p6 bra 	$L__BB0_10;
	ld.global.f64 	%fd23, [%rd9+16];
	add.s32 	%r29, %r13, 4;
	mul.wide.u32 	%rd30, %r29, 8;
	add.s64 	%rd31, %rd1, %rd30;
	ld.global.f64 	%fd24, [%rd31];
	fma.rn.f64 	%fd25, %fd23, %fd24, %fd5;
	st.global.f64 	[%rd5], %fd25;
$L__BB0_10:
	add.s32 	%r33, %r33, 1;
	cvt.u64.u32 	%rd32, %r33;
	setp.gt.u64 	%p7, %rd11, %rd32;
	@%p7 bra 	$L__BB0_3;
	mov.u32 	%r30, %nctaid.x;
	mov.u32 	%r31, %ntid.x;
	mad.lo.s32 	%r32, %r30, %r31, %r32;
	cvt.s64.s32 	%rd33, %r32;
	setp.gt.u64 	%p8, %rd11, %rd33;
	@%p8 bra 	$L__BB0_2;
$L__BB0_12:
	ret;

}


// ===== COMPILED SASS (sm_100) =====

	.target	sm_100

	.elftype	@"ET_EXEC"


//--------------------- .note.nv.tkinfo           --------------------------
	.section	.note.nv.tkinfo,"",@"SHT_NOTE"
	.sectionflags	@"SHF_NOTE_NV_TKINFO"
	.tkinfo
        /*0018*/ 	.word	0x00000002
        /*0030*/ 	.string	""
        /*0030*/ 	.string	"ptxas"
        /*0030*/ 	.string	"Cuda compilation tools, release 13.0, V13.0.88"
        /*0030*/ 	.string	"Build cuda_13.0.r13.0/compiler.36424714_0"
        /*0030*/ 	.string	"-arch sm_100 -m 64 "



//--------------------- .note.nv.cuinfo           --------------------------
	.section	.note.nv.cuinfo,"",@"SHT_NOTE"
	.sectionflags	@"SHF_NOTE_NV_CUINFO"
        /*0018*/ 	.short	0x0002
        /*001a*/ 	.short	0x0064
        /*001c*/ 	.short	0x0082
	.zero		2


//--------------------- .nv.info                  --------------------------
	.section	.nv.info,"",@"SHT_CUDA_INFO"
	.align	4


	//----- nvinfo : EIATTR_REGCOUNT
	.align		4
        /*0000*/ 	.byte	0x04, 0x2f
        /*0002*/ 	.short	(.L_1 - .L_0)
	.align		4
.L_0:
        /*0004*/ 	.word	index@(_Z10matrix_mulPdS_S_m)
        /*0008*/ 	.word	0x00000020


	//----- nvinfo : EIATTR_FRAME_SIZE
	.align		4
.L_1:
        /*000c*/ 	.byte	0x04, 0x11
        /*000e*/ 	.short	(.L_3 - .L_2)
	.align		4
.L_2:
        /*0010*/ 	.word	index@(_Z10matrix_mulPdS_S_m)
        /*0014*/ 	.word	0x00000000


	//----- nvinfo : EIATTR_MIN_STACK_SIZE
	.align		4
.L_3:
        /*0018*/ 	.byte	0x04, 0x12
        /*001a*/ 	.short	(.L_5 - .L_4)
	.align		4
.L_4:
        /*001c*/ 	.word	index@(_Z10matrix_mulPdS_S_m)
        /*0020*/ 	.word	0x00000000
.L_5:


//--------------------- .nv.compat                --------------------------
	.section	.nv.compat,"",@"SHT_CUDA_COMPAT_INFO"
	.align	4
        /*0000*/ 	.byte	0x02, 0x09, 0x00, 0x00, 0x02, 0x02, 0x01, 0x00, 0x02, 0x05, 0x05, 0x00, 0x03, 0x07, 0x01, 0x01
        /*0010*/ 	.byte	0x02, 0x03, 0x00, 0x00, 0x02, 0x06, 0x01, 0x00, 0x04, 0x0b, 0x08, 0x00, 0x01, 0x00, 0x00, 0x00
        /*0020*/ 	.byte	0x00, 0x00, 0x00, 0x00


//--------------------- .nv.info._Z10matrix_mulPdS_S_m --------------------------
	.section	.nv.info._Z10matrix_mulPdS_S_m,"",@"SHT_CUDA_INFO"
	.sectionflags	@""
	.align	4


	//----- nvinfo : EIATTR_CUDA_API_VERSION
	.align		4
        /*0000*/ 	.byte	0x04, 0x37
        /*0002*/ 	.short	(.L_7 - .L_6)
.L_6:
        /*0004*/ 	.word	0x00000082


	//----- nvinfo : EIATTR_KPARAM_INFO
	.align		4
.L_7:
        /*0008*/ 	.byte	0x04, 0x17
        /*000a*/ 	.short	(.L_9 - .L_8)
.L_8:
        /*000c*/ 	.word	0x00000000
        /*0010*/ 	.short	0x0003
        /*0012*/ 	.short	0x0018
        /*0014*/ 	.byte	0x00, 0xf0, 0x21, 0x00


	//----- nvinfo : EIATTR_KPARAM_INFO
	.align		4
.L_9:
        /*0018*/ 	.byte	0x04, 0x17
        /*001a*/ 	.short	(.L_11 - .L_10)
.L_10:
        /*001c*/ 	.word	0x00000000
        /*0020*/ 	.short	0x0002
        /*0022*/ 	.short	0x0010
        /*0024*/ 	.byte	0x00, 0xf5, 0x21, 0x00


	//----- nvinfo : EIATTR_KPARAM_INFO
	.align		4
.L_11:
        /*0028*/ 	.byte	0x04, 0x17
        /*002a*/ 	.short	(.L_13 - .L_12)
.L_12:
        /*002c*/ 	.word	0x00000000
        /*0030*/ 	.short	0x0001
        /*0032*/ 	.short	0x0008
        /*0034*/ 	.byte	0x00, 0xf5, 0x21, 0x00


	//----- nvinfo : EIATTR_KPARAM_INFO
	.align		4
.L_13:
        /*0038*/ 	.byte	0x04, 0x17
        /*003a*/ 	.short	(.L_15 - .L_14)
.L_14:
        /*003c*/ 	.word	0x00000000
        /*0040*/ 	.short	0x0000
        /*0042*/ 	.short	0x0000
        /*0044*/ 	.byte	0x00, 0xf5, 0x21, 0x00


	//----- nvinfo : EIATTR_SPARSE_MMA_MASK
	.align		4
.L_15:
        /*0048*/ 	.byte	0x03, 0x50
        /*004a*/ 	.short	0x0000


	//----- nvinfo : EIATTR_MAXREG_COUNT
	.align		4
        /*004c*/ 	.byte	0x03, 0x1b
        /*004e*/ 	.short	0x00ff


	//----- nvinfo : EIATTR_MERCURY_ISA_VERSION
	.align		4
        /*0050*/ 	.byte	0x03, 0x5f
        /*0052*/ 	.short	0x0101


	//----- nvinfo : EIATTR_VRC_CTA_INIT_COUNT
	.align		4
        /*0054*/ 	.byte	0x02, 0x4a
	.zero		1
	.zero		1


	//----- nvinfo : EIATTR_EXIT_INSTR_OFFSETS
	.align		4
        /*0058*/ 	.byte	0x04, 0x1c
        /*005a*/ 	.short	(.L_17 - .L_16)


	//   ....[0]....
.L_16:
        /*005c*/ 	.word	0x00000090


	//   ....[1]....
        /*0060*/ 	.word	0x00001150


	//----- nvinfo : EIATTR_CRS_STACK_SIZE
	.align		4
.L_17:
        /*0064*/ 	.byte	0x04, 0x1e
        /*0066*/ 	.short	(.L_19 - .L_18)
.L_18:
        /*0068*/ 	.word	0x00000000


	//----- nvinfo : EIATTR_CBANK_PARAM_SIZE
	.align		4
.L_19:
        /*006c*/ 	.byte	0x03, 0x19
        /*006e*/ 	.short	0x0020


	//----- nvinfo : EIATTR_PARAM_CBANK
	.align		4
        /*0070*/ 	.byte	0x04, 0x0a
        /*0072*/ 	.short	(.L_21 - .L_20)
	.align		4
.L_20:
        /*0074*/ 	.word	index@(.nv.constant0._Z10matrix_mulPdS_S_m)
        /*0078*/ 	.short	0x0380
        /*007a*/ 	.short	0x0020


	//----- nvinfo : EIATTR_SW_WAR
	.align		4
.L_21:
        /*007c*/ 	.byte	0x04, 0x36
        /*007e*/ 	.short	(.L_23 - .L_22)
.L_22:
        /*0080*/ 	.word	0x00000008
.L_23:


//--------------------- .nv.callgraph             --------------------------
	.section	.nv.callgraph,"",@"SHT_CUDA_CALLGRAPH"
	.align	4
	.sectionentsize	8
	.align		4
        /*0000*/ 	.word	0x00000000
	.align		4
        /*0004*/ 	.word	0xffffffff
	.align		4
        /*0008*/ 	.word	0x00000000
	.align		4
        /*000c*/ 	.word	0xfffffffe
	.align		4
        /*0010*/ 	.word	0x00000000
	.align		4
        /*0014*/ 	.word	0xfffffffd
	.align		4
        /*0018*/ 	.word	0x00000000
	.align		4
        /*001c*/ 	.word	0xfffffffc


//--------------------- .text._Z10matrix_mulPdS_S_m --------------------------
	.section	.text._Z10matrix_mulPdS_S_m,"ax",@progbits
	.align	128
        .global         _Z10matrix_mulPdS_S_m
        .type           _Z10matrix_mulPdS_S_m,@function
        .size           _Z10matrix_mulPdS_S_m,(.L_x_9 - _Z10matrix_mulPdS_S_m)
        .other          _Z10matrix_mulPdS_S_m,@"STO_CUDA_ENTRY STV_DEFAULT"
_Z10matrix_mulPdS_S_m:
.text._Z10matrix_mulPdS_S_m:
[----:B------:R-:W-:Y:S01]  /*0000*/  LDC R1, c[0x0][0x37c] ;  /* 0x0000df00ff017b82 */ /* 0x000fe20000000800 */
[----:B------:R-:W0:Y:S07]  /*0010*/  S2R R0, SR_TID.X ;  /* 0x0000000000007919 */ /* 0x000e2e0000002100 */
[----:B------:R-:W0:Y:S01]  /*0020*/  S2UR UR6, SR_CTAID.X ;  /* 0x00000000000679c3 */ /* 0x000e220000002500 */
[----:B------:R-:W1:Y:S07]  /*0030*/  LDCU.64 UR4, c[0x0][0x398] ;  /* 0x00007300ff0477ac */ /* 0x000e6e0008000a00 */
[----:B------:R-:W0:Y:S02]  /*0040*/  LDC R3, c[0x0][0x360] ;  /* 0x0000d800ff037b82 */ /* 0x000e240000000800 */
[----:B0-----:R-:W-:-:S05]  /*0050*/  IMAD R3, R3, UR6, R0 ;  /* 0x0000000603037c24 */ /* 0x001fca000f8e0200 */
[----:B-1----:R-:W-:Y:S02]  /*0060*/  ISETP.GE.U32.AND P0, PT, R3, UR4, PT ;  /* 0x0000000403007c0c */ /* 0x002fe4000bf06070 */
[----:B------:R-:W-:-:S04]  /*0070*/  SHF.R.S32.HI R0, RZ, 0x1f, R3 ;  /* 0x0000001fff007819 */ /* 0x000fc80000011403 */
[----:B------:R-:W-:-:S13]  /*0080*/  ISETP.GE.U32.AND.EX P0, PT, R0, UR5, PT, P0 ;  /* 0x0000000500007c0c */ /* 0x000fda000bf06100 */
[----:B------:R-:W-:Y:S05]  /*0090*/  @P0 EXIT ;  /* 0x000000000000094d */ /* 0x000fea0003800000 */
[----:B------:R-:W0:Y:S01]  /*00a0*/  LDCU.64 UR6, c[0x0][0x358] ;  /* 0x00006b00ff0677ac */ /* 0x000e220008000a00 */
[----:B------:R-:W-:-:S12]  /*00b0*/  ULOP3.LUT UR4, UR4, 0x3, URZ, 0xc0, !UPT ;  /* 0x0000000304047892 */ /* 0x000fd8000f8ec0ff */
.L_x_7:
[----:B------:R-:W-:Y:S01]  /*00c0*/  SHF.L.U32 R0, R3, 0x1, RZ ;  /* 0x0000000103007819 */ /* 0x000fe200000006ff */
[----:B01234-:R-:W-:-:S07]  /*00d0*/  IMAD.MOV.U32 R5, RZ, RZ, RZ ;  /* 0x000000ffff057224 */ /* 0x01ffce00078e00ff */
.L_x_6:
[----:B01234-:R-:W1:Y:S01]  /*00e0*/  LDC.64 R8, c[0x0][0x390] ;  /* 0x0000e400ff087b82 */ /* 0x01fe620000000a00 */
[----:B------:R-:W-:Y:S01]  /*00f0*/  IADD3 R7, PT, PT, R0, R5, RZ ;  /* 0x0000000500077210 */ /* 0x000fe20007ffe0ff */
[----:B------:R-:W-:-:S06]  /*0100*/  IMAD.MOV.U32 R26, RZ, RZ, RZ ;  /* 0x000000ffff1a7224 */ /* 0x000fcc00078e00ff */
[----:B------:R-:W2:Y:S01]  /*0110*/  LDC.64 R10, c[0x0][0x398] ;  /* 0x0000e600ff0a7b82 */ /* 0x000ea20000000a00 */
[----:B-1----:R-:W-:Y:S01]  /*0120*/  IMAD.WIDE R8, R7, 0x8, R8 ;  /* 0x0000000807087825 */ /* 0x002fe200078e0208 */
[----:B------:R-:W-:-:S04]  /*0130*/  CS2R R6, SRZ ;  /* 0x0000000000067805 */ /* 0x000fc8000001ff00 */
[----:B0-----:R0:W-:Y:S01]  /*0140*/  STG.E.64 desc[UR6][R8.64], RZ ;  /* 0x000000ff08007986 */ /* 0x0011e2000c101b06 */
[----:B--2---:R-:W-:-:S04]  /*0150*/  ISETP.GE.U32.AND P0, PT, R10, 0x4, PT ;  /* 0x000000040a00780c */ /* 0x004fc80003f06070 */
[----:B------:R-:W-:-:S13]  /*0160*/  ISETP.GE.U32.AND.EX P0, PT, R11, RZ, PT, P0 ;  /* 0x000000ff0b00720c */ /* 0x000fda0003f06100 */
[----:B0-----:R-:W-:Y:S05]  /*0170*/  @!P0 BRA `(.L_x_0) ;  /* 0x0000000c004c8947 */ /* 0x001fea0003800000 */
[----:B------:R-:W-:Y:S01]  /*0180*/  LOP3.LUT R4, R10, 0xfffffffc, RZ, 0xc0, !PT ;  /* 0xfffffffc0a047812 */ /* 0x000fe200078ec0ff */
[----:B------:R-:W0:Y:S01]  /*0190*/  LDCU UR5, c[0x0][0x39c] ;  /* 0x00007380ff0577ac */ /* 0x000e220008000800 */
[----:B------:R-:W-:Y:S01]  /*01a0*/  IADD3 R25, PT, PT, R5, 0x6, RZ ;  /* 0x0000000605197810 */ /* 0x000fe20007ffe0ff */
[----:B------:R-:W-:Y:S01]  /*01b0*/  IMAD.MOV.U32 R26, RZ, RZ, RZ ;  /* 0x000000ffff1a7224 */ /* 0x000fe200078e00ff */
[----:B------:R-:W-:Y:S02]  /*01c0*/  ISETP.GT.U32.AND P0, PT, R4, RZ, PT ;  /* 0x000000ff0400720c */ /* 0x000fe40003f04070 */
[----:B------:R-:W-:Y:S02]  /*01d0*/  CS2R R6, SRZ ;  /* 0x0000000000067805 */ /* 0x000fe4000001ff00 */
[----:B------:R-:W-:Y:S02]  /*01e0*/  MOV R2, R0 ;  /* 0x0000000000027202 */ /* 0x000fe40000000f00 */
[----:B------:R-:W-:Y:S01]  /*01f0*/  ISETP.GT.AND.EX P0, PT, R11, RZ, PT, P0 ;  /* 0x000000ff0b00720c */ /* 0x000fe20003f04300 */
[----:B0-----:R-:W-:-:S12]  /*0200*/  IMAD.U32 R24, RZ, RZ, UR5 ;  /* 0x00000005ff187e24 */ /* 0x001fd8000f8e00ff */
[----:B------:R-:W-:Y:S05]  /*0210*/  @!P0 BRA `(.L_x_1) ;  /* 0x0000000800a48947 */ /* 0x000fea0003800000 */
[----:B------:R-:W-:Y:S02]  /*0220*/  ISETP.GT.U32.AND P1, PT, R4, 0xc, PT ;  /* 0x0000000c0400780c */ /* 0x000fe40003f24070 */
[----:B------:R-:W-:Y:S02]  /*0230*/  PLOP3.LUT P0, PT, PT, PT, PT, 0x80, 0x8 ;  /* 0x000000000008781c */ /* 0x000fe40003f0f070 */
[----:B------:R-:W-:-:S13]  /*0240*/  ISETP.GT.AND.EX P1, PT, R24, RZ, PT, P1 ;  /* 0x000000ff1800720c */ /* 0x000fda0003f24310 */
[----:B------:R-:W-:Y:S05]  /*0250*/  @!P1 BRA `(.L_x_2) ;  /* 0x0000000400a49947 */ /* 0x000fea0003800000 */
[----:B------:R-:W-:-:S13]  /*0260*/  PLOP3.LUT P0, PT, PT, PT, PT, 0x8, 0x80 ;  /* 0x000000000080781c */ /* 0x000fda0003f0e170 */
.L_x_3:
[----:B------:R-:W0:Y:S01]  /*0270*/  LDC.64 R14, c[0x0][0x380] ;  /* 0x0000e000ff0e7b82 */ /* 0x000e220000000a00 */
[----:B-1----:R-:W-:-:S07]  /*0280*/  IADD3 R19, PT, PT, R25, -0x6, RZ ;  /* 0xfffffffa19137810 */ /* 0x002fce0007ffe0ff */
[----:B------:R-:W1:Y:S01]  /*0290*/  LDC.64 R12, c[0x0][0x388] ;  /* 0x0000e200ff0c7b82 */ /* 0x000e620000000a00 */
[----:B0-----:R-:W-:-:S05]  /*02a0*/  IMAD.WIDE R22, R2, 0x8, R14 ;  /* 0x0000000802167825 */ /* 0x001fca00078e020e */
[----:B------:R-:W2:Y:S01]  /*02b0*/  LDG.E.64 R20, desc[UR6][R22.64] ;  /* 0x0000000616147981 */ /* 0x000ea2000c1e1b00 */
[----:B-1----:R-:W-:-:S05]  /*02c0*/  IMAD.WIDE.U32 R18, R19, 0x8, R12 ;  /* 0x0000000813127825 */ /* 0x002fca00078e000c */
[----:B------:R-:W2:Y:S02]  /*02d0*/  LDG.E.64 R16, desc[UR6][R18.64] ;  /* 0x0000000612107981 */ /* 0x000ea4000c1e1b00 */
[----:B--2---:R-:W-:-:S07]  /*02e0*/  DFMA R20, R20, R16, R6 ;  /* 0x000000101414722b */ /* 0x004fce0000000006 */
[----:B------:R0:W-:Y:S04]  /*02f0*/  STG.E.64 desc[UR6][R8.64], R20 ;  /* 0x0000001408007986 */ /* 0x0001e8000c101b06 */
[----:B------:R-:W2:Y:S04]  /*0300*/  LDG.E.64 R28, desc[UR6][R18.64+0x10] ;  /* 0x00001006121c7981 */ /* 0x000ea8000c1e1b00 */
[----:B------:R-:W2:Y:S01]  /*0310*/  LDG.E.64 R6, desc[UR6][R22.64+0x8] ;  /* 0x0000080616067981 */ /* 0x000ea2000c1e1b00 */
[----:B------:R-:W-:Y:S01]  /*0320*/  VIADD R17, R25, 0xfffffffe ;  /* 0xfffffffe19117836 */ /* 0x000fe20000000000 */
[----:B--2---:R-:W-:-:S03]  /*0330*/  DFMA R28, R6, R28, R20 ;  /* 0x0000001c061c722b */ /* 0x004fc60000000014 */
[----:B------:R-:W-:-:S04]  /*0340*/  IMAD.WIDE.U32 R6, R17, 0x8, R12 ;  /* 0x0000000811067825 */ /* 0x000fc800078e000c */
[----:B------:R1:W-:Y:S04]  /*0350*/  STG.E.64 desc[UR6][R8.64], R28 ;  /* 0x0000001c08007986 */ /* 0x0003e8000c101b06 */
[----:B------:R-:W2:Y:S04]  /*0360*/  LDG.E.64 R6, desc[UR6][R6.64] ;  /* 0x0000000606067981 */ /* 0x000ea8000c1e1b00 */
[----:B------:R-:W2:Y:S02]  /*0370*/  LDG.E.64 R16, desc[UR6][R22.64+0x10] ;  /* 0x0000100616107981 */ /* 0x000ea4000c1e1b00 */
[----:B--2---:R-:W-:Y:S01]  /*0380*/  DFMA R16, R16, R6, R28 ;  /* 0x000000061010722b */ /* 0x004fe2000000001c */
[----:B------:R-:W-:-:S06]  /*0390*/  IMAD.WIDE.U32 R6, R25, 0x8, R12 ;  /* 0x0000000819067825 */ /* 0x000fcc00078e000c */
[----:B------:R2:W-:Y:S04]  /*03a0*/  STG.E.64 desc[UR6][R8.64], R16 ;  /* 0x0000001008007986 */ /* 0x0005e8000c101b06 */
[----:B0-----:R-:W3:Y:S04]  /*03b0*/  LDG.E.64 R20, desc[UR6][R22.64+0x18] ;  /* 0x0000180616147981 */ /* 0x001ee8000c1e1b00 */
[----:B------:R-:W3:Y:S01]  /*03c0*/  LDG.E.64 R6, desc[UR6][R6.64] ;  /* 0x0000000606067981 */ /* 0x000ee2000c1e1b00 */
[----:B------:R-:W-:Y:S01]  /*03d0*/  IADD3 R19, PT, PT, R2, 0x4, RZ ;  /* 0x0000000402137810 */ /* 0x000fe20007ffe0ff */
[----:B------:R-:W-:-:S04]  /*03e0*/  VIADD R27, R25, 0x2 ;  /* 0x00000002191b7836 */ /* 0x000fc80000000000 */
[----:B-1----:R-:W-:Y:S01]  /*03f0*/  IMAD.WIDE R28, R19, 0x8, R14 ;  /* 0x00000008131c7825 */ /* 0x002fe200078e020e */
[----:B---3--:R-:W-:-:S03]  /*0400*/  DFMA R20, R20, R6, R16 ;  /* 0x000000061414722b */ /* 0x008fc60000000010 */
[----:B------:R-:W-:-:S04]  /*0410*/  IMAD.WIDE.U32 R6, R27, 0x8, R12 ;  /* 0x000000081b067825 */ /* 0x000fc800078e000c */
[----:B------:R-:W-:Y:S04]  /*0420*/  STG.E.64 desc[UR6][R8.64], R20 ;  /* 0x0000001408007986 */ /* 0x000fe8000c101b06 */
[----:B------:R-:W3:Y:S04]  /*0430*/  LDG.E.64 R18, desc[UR6][R28.64] ;  /* 0x000000061c127981 */ /* 0x000ee8000c1e1b00 */
[----:B--2---:R-:W3:Y:S02]  /*0440*/  LDG.E.64 R16, desc[UR6][R6.64] ;  /* 0x0000000606107981 */ /* 0x004ee4000c1e1b00 */
[----:B---3--:R-:W-:-:S07]  /*0450*/  DFMA R16, R18, R16, R20 ;  /* 0x000000101210722b */ /* 0x008fce0000000014 */
[----:B------:R0:W-:Y:S04]  /*0460*/  STG.E.64 desc[UR6][R8.64], R16 ;  /* 0x0000001008007986 */ /* 0x0001e8000c101b06 */
[----:B------:R-:W2:Y:S04]  /*0470*/  LDG.E.64 R22, desc[UR6][R6.64+0x10] ;  /* 0x0000100606167981 */ /* 0x000ea8000c1e1b00 */
[----:B------:R-:W2:Y:S01]  /*0480*/  LDG.E.64 R18, desc[UR6][R28.64+0x8] ;  /* 0x000008061c127981 */ /* 0x000ea2000c1e1b00 */
[----:B------:R-:W-:Y:S01]  /*0490*/  IADD3 R27, PT, PT, R25, 0x6, RZ ;  /* 0x00000006191b7810 */ /* 0x000fe20007ffe0ff */
[----:B--2---:R-:W-:-:S04]  /*04a0*/  DFMA R22, R18, R22, R16 ;  /* 0x000000161216722b */ /* 0x004fc80000000010 */
[----:B0-----:R-:W-:-:S03]  /*04b0*/  IMAD.WIDE.U32 R16, R27, 0x8, R12 ;  /* 0x000000081b107825 */ /* 0x001fc600078e000c */
[----:B------:R0:W-:Y:S04]  /*04c0*/  STG.E.64 desc[UR6][R8.64], R22 ;  /* 0x0000001608007986 */ /* 0x0001e8000c101b06 */
[----:B------:R-:W2:Y:S04]  /*04d0*/  LDG.E.64 R16, desc[UR6][R16.64] ;  /* 0x0000000610107981 */ /* 0x000ea8000c1e1b00 */
[----:B------:R-:W2:Y:S02]  /*04e0*/  LDG.E.64 R18, desc[UR6][R28.64+0x10] ;  /* 0x000010061c127981 */ /* 0x000ea4000c1e1b00 */
[----:B--2---:R-:W-:Y:S01]  /*04f0*/  DFMA R20, R18, R16, R22 ;  /* 0x000000101214722b */ /* 0x004fe20000000016 */
[----:B------:R-:W-:-:S04]  /*0500*/  VIADD R19, R25, 0x8 ;  /* 0x0000000819137836 */ /* 0x000fc80000000000 */
[----:B------:R-:W-:Y:S02]  /*0510*/  IMAD.WIDE.U32 R18, R19, 0x8, R12 ;  /* 0x0000000813127825 */ /* 0x000fe400078e000c */
[----:B------:R1:W-:Y:S04]  /*0520*/  STG.E.64 desc[UR6][R8.64], R20 ;  /* 0x0000001408007986 */ /* 0x0003e8000c101b06 */
[----:B------:R-:W0:Y:S04]  /*0530*/  LDG.E.64 R6, desc[UR6][R28.64+0x18] ;  /* 0x000018061c067981 */ /* 0x000e28000c1e1b00 */
[----:B------:R-:W0:Y:S01]  /*0540*/  LDG.E.64 R18, desc[UR6][R18.64] ;  /* 0x0000000612127981 */ /* 0x000e22000c1e1b00 */
[----:B------:R-:W-:Y:S01]  /*0550*/  IADD3 R27, PT, PT, R2, 0x8, RZ ;  /* 0x00000008021b7810 */ /* 0x000fe20007ffe0ff */
[----:B------:R-:W-:Y:S01]  /*0560*/  VIADD R17, R25, 0xa ;  /* 0x0000000a19117836 */ /* 0x000fe20000000000 */
[----:B0-----:R-:W-:-:S03]  /*0570*/  DFMA R22, R6, R18, R20 ;  /* 0x000000120616722b */ /* 0x001fc60000000014 */
[----:B-1----:R-:W-:-:S04]  /*0580*/  IMAD.WIDE R20, R27, 0x8, R14 ;  /* 0x000000081b147825 */ /* 0x002fc800078e020e */
[----:B------:R-:W-:Y:S01]  /*0590*/  IMAD.WIDE.U32 R6, R17, 0x8, R12 ;  /* 0x0000000811067825 */ /* 0x000fe200078e000c */
[----:B------:R0:W-:Y:S04]  /*05a0*/  STG.E.64 desc[UR6][R8.64], R22 ;  /* 0x0000001608007986 */ /* 0x0001e8000c101b06 */
[----:B------:R-:W2:Y:S04]  /*05b0*/  LDG.E.64 R18, desc[UR6][R20.64] ;  /* 0x0000000614127981 */ /* 0x000ea8000c1e1b00 */
[----:B------:R-:W2:Y:S02]  /*05c0*/  LDG.E.64 R16, desc[UR6][R6.64] ;  /* 0x0000000606107981 */ /* 0x000ea4000c1e1b00 */
[----:B--2---:R-:W-:-:S07]  /*05d0*/  DFMA R16, R18, R16, R22 ;  /* 0x000000101210722b */ /* 0x004fce0000000016 */
[----:B------:R1:W-:Y:S04]  /*05e0*/  STG.E.64 desc[UR6][R8.64], R16 ;  /* 0x0000001008007986 */ /* 0x0003e8000c101b06 */
[----:B------:R-:W2:Y:S04]  /*05f0*/  LDG.E.64 R28, desc[UR6][R6.64+0x10] ;  /* 0x00001006061c7981 */ /* 0x000ea8000c1e1b00 */
[----:B------:R-:W2:Y:S01]  /*0600*/  LDG.E.64 R18, desc[UR6][R20.64+0x8] ;  /* 0x0000080614127981 */ /* 0x000ea2000c1e1b00 */
[----:B------:R-:W-:-:S05]  /*0610*/  IADD3 R27, PT, PT, R25, 0xe, RZ ;  /* 0x0000000e191b7810 */ /* 0x000fca0007ffe0ff */
[----:B0-----:R-:W-:Y:S01]  /*0620*/  IMAD.WIDE.U32 R22, R27, 0x8, R12 ;  /* 0x000000081b167825 */ /* 0x001fe200078e000c */
[----:B--2---:R-:W-:-:S07]  /*0630*/  DFMA R28, R18, R28, R16 ;  /* 0x0000001c121c722b */ /* 0x004fce0000000010 */
[----:B------:R0:W-:Y:S04]  /*0640*/  STG.E.64 desc[UR6][R8.64], R28 ;  /* 0x0000001c08007986 */ /* 0x0001e8000c101b06 */
[----:B-1----:R-:W2:Y:S04]  /*0650*/  LDG.E.64 R16, desc[UR6][R22.64] ;  /* 0x0000000616107981 */ /* 0x002ea8000c1e1b00 */
[----:B------:R-:W2:Y:S01]  /*0660*/  LDG.E.64 R18, desc[UR6][R20.64+0x10] ;  /* 0x0000100614127981 */ /* 0x000ea2000c1e1b00 */
[----:B------:R-:W-:Y:S01]  /*0670*/  VIADD R27, R25, 0x10 ;  /* 0x00000010191b7836 */ /* 0x000fe20000000000 */
[----:B--2---:R-:W-:-:S03]  /*0680*/  DFMA R18, R18, R16, R28 ;  /* 0x000000101212722b */ /* 0x004fc6000000001c */
[----:B------:R-:W-:-:S04]  /*0690*/  IMAD.WIDE.U32 R16, R27, 0x8, R12 ;  /* 0x000000081b107825 */ /* 0x000fc800078e000c */
[----:B------:R1:W-:Y:S04]  /*06a0*/  STG.E.64 desc[UR6][R8.64], R18 ;  /* 0x0000001208007986 */ /* 0x0003e8000c101b06 */
[----:B------:R-:W2:Y:S04]  /*06b0*/  LDG.E.64 R6, desc[UR6][R20.64+0x18] ;  /* 0x0000180614067981 */ /* 0x000ea8000c1e1b00 */
[----:B------:R-:W2:Y:S01]  /*06c0*/  LDG.E.64 R16, desc[UR6][R16.64] ;  /* 0x0000000610107981 */ /* 0x000ea2000c1e1b00 */
[----:B------:R-:W-:Y:S01]  /*06d0*/  IADD3 R27, PT, PT, R2, 0xc, RZ ;  /* 0x0000000c021b7810 */ /* 0x000fe20007ffe0ff */
[----:B0-----:R-:W-:-:S04]  /*06e0*/  VIADD R29, R25, 0x12 ;  /* 0x00000012191d7836 */ /* 0x001fc80000000000 */
[----:B------:R-:W-:-:S04]  /*06f0*/  IMAD.WIDE R22, R27, 0x8, R14 ;  /* 0x000000081b167825 */ /* 0x000fc800078e020e */
[----:B------:R-:W-:Y:S01]  /*0700*/  IMAD.WIDE.U32 R14, R29, 0x8, R12 ;  /* 0x000000081d0e7825 */ /* 0x000fe200078e000c */
[----:B--2---:R-:W-:-:S07]  /*0710*/  DFMA R6, R6, R16, R18 ;  /* 0x000000100606722b */ /* 0x004fce0000000012 */
[----:B------:R0:W-:Y:S04]  /*0720*/  STG.E.64 desc[UR6][R8.64], R6 ;  /* 0x0000000608007986 */ /* 0x0001e8000c101b06 */
[----:B-1----:R-:W2:Y:S04]  /*0730*/  LDG.E.64 R18, desc[UR6][R22.64] ;  /* 0x0000000616127981 */ /* 0x002ea8000c1e1b00 */
[----:B------:R-:W2:Y:S02]  /*0740*/  LDG.E.64 R16, desc[UR6][R14.64] ;  /* 0x000000060e107981 */ /* 0x000ea4000c1e1b00 */
[----:B--2---:R-:W-:-:S07]  /*0750*/  DFMA R28, R18, R16, R6 ;  /* 0x00000010121c722b */ /* 0x004fce0000000006 */
[----:B------:R1:W-:Y:S04]  /*0760*/  STG.E.64 desc[UR6][R8.64], R28 ;  /* 0x0000001c08007986 */ /* 0x0003e8000c101b06 */
[----:B------:R-:W2:Y:S04]  /*0770*/  LDG.E.64 R18, desc[UR6][R14.64+0x10] ;  /* 0x000010060e127981 */ /* 0x000ea8000c1e1b00 */
[----:B------:R-:W2:Y:S01]  /*0780*/  LDG.E.64 R16, desc[UR6][R22.64+0x8] ;  /* 0x0000080616107981 */ /* 0x000ea2000c1e1b00 */
[----:B------:R-:W-:-:S05]  /*0790*/  IADD3 R21, PT, PT, R25, 0x16, RZ ;  /* 0x0000001619157810 */ /* 0x000fca0007ffe0ff */
[----:B------:R-:W-:Y:S01]  /*07a0*/  IMAD.WIDE.U32 R20, R21, 0x8, R12 ;  /* 0x0000000815147825 */ /* 0x000fe200078e000c */
[----:B--2---:R-:W-:-:S07]  /*07b0*/  DFMA R18, R16, R18, R28 ;  /* 0x000000121012722b */ /* 0x004fce000000001c */
[----:B------:R1:W-:Y:S04]  /*07c0*/  STG.E.64 desc[UR6][R8.64], R18 ;  /* 0x0000001208007986 */ /* 0x0003e8000c101b06 */
[----:B0-----:R-:W2:Y:S04]  /*07d0*/  LDG.E.64 R6, desc[UR6][R20.64] ;  /* 0x0000000614067981 */ /* 0x001ea8000c1e1b00 */
[----:B------:R-:W2:Y:S01]  /*07e0*/  LDG.E.64 R16, desc[UR6][R22.64+0x10] ;  /* 0x0000100616107981 */ /* 0x000ea2000c1e1b00 */
[----:B------:R-:W-:-:S04]  /*07f0*/  VIADD R27, R25, 0x18 ;  /* 0x00000018191b7836 */ /* 0x000fc80000000000 */
[----:B------:R-:W-:Y:S01]  /*0800*/  IMAD.WIDE.U32 R12, R27, 0x8, R12 ;  /* 0x000000081b0c7825 */ /* 0x000fe200078e000c */
[----:B--2---:R-:W-:-:S07]  /*0810*/  DFMA R16, R16, R6, R18 ;  /* 0x000000061010722b */ /* 0x004fce0000000012 */
[----:B------:R1:W-:Y:S04]  /*0820*/  STG.E.64 desc[UR6][R8.64], R16 ;  /* 0x0000001008007986 */ /* 0x0003e8000c101b06 */
[----:B------:R-:W2:Y:S04]  /*0830*/  LDG.E.64 R6, desc[UR6][R22.64+0x18] ;  /* 0x0000180616067981 */ /* 0x000ea8000c1e1b00 */
[----:B------:R-:W2:Y:S01]  /*0840*/  LDG.E.64 R12, desc[UR6][R12.64] ;  /* 0x000000060c0c7981 */ /* 0x000ea2000c1e1b00 */
[----:B------:R-:W-:-:S04]  /*0850*/  IADD3 R4, P1, PT, R4, -0x10, RZ ;  /* 0xfffffff004047810 */ /* 0x000fc80007f3e0ff */
[----:B------:R-:W-:Y:S02]  /*0860*/  IADD3.X R24, PT, PT, R24, -0x1, RZ, P1, !PT ;  /* 0xffffffff18187810 */ /* 0x000fe40000ffe4ff */
[----:B------:R-:W-:-:S04]  /*0870*/  ISETP.GT.U32.AND P1, PT, R4, 0xc, PT ;  /* 0x0000000c0400780c */ /* 0x000fc80003f24070 */
[----:B------:R-:W-:Y:S01]  /*0880*/  ISETP.GT.AND.EX P1, PT, R24, RZ, PT, P1 ;  /* 0x000000ff1800720c */ /* 0x000fe20003f24310 */
[----:B------:R-:W-:Y:S01]  /*0890*/  VIADD R2, R2, 0x10 ;  /* 0x0000001002027836 */ /* 0x000fe20000000000 */
[----:B------:R-:W-:Y:S02]  /*08a0*/  IADD3 R26, PT, PT, R26, 0x10, RZ ;  /* 0x000000101a1a7810 */ /* 0x000fe40007ffe0ff */
[----:B------:R-:W-:Y:S01]  /*08b0*/  IADD3 R25, PT, PT, R25, 0x20, RZ ;  /* 0x0000002019197810 */ /* 0x000fe20007ffe0ff */
[----:B--2---:R-:W-:-:S07]  /*08c0*/  DFMA R6, R6, R12, R16 ;  /* 0x0000000c0606722b */ /* 0x004fce0000000010 */
[----:B------:R1:W-:Y:S01]  /*08d0*/  STG.E.64 desc[UR6][R8.64], R6 ;  /* 0x0000000608007986 */ /* 0x0003e2000c101b06 */
[----:B------:R-:W-:Y:S05]  /*08e0*/  @P1 BRA `(.L_x_3) ;  /* 0xfffffff800601947 */ /* 0x000fea000383ffff */
.L_x_2:
[----:B------:R-:W-:-:S04]  /*08f0*/  ISETP.GT.U32.AND P1, PT, R4, 0x4, PT ;  /* 0x000000040400780c */ /* 0x000fc80003f24070 */
[----:B------:R-:W-:-:S13]  /*0900*/  ISETP.GT.AND.EX P1, PT, R24, RZ, PT, P1 ;  /* 0x000000ff1800720c */ /* 0x000fda0003f24310 */
[----:B------:R-:W-:Y:S05]  /*0910*/  @!P1 BRA `(.L_x_4) ;  /* 0x0000000000d89947 */ /* 0x000fea0003800000 */
[----:B------:R-:W0:Y:S01]  /*0920*/  LDC.64 R12, c[0x0][0x380] ;  /* 0x0000e000ff0c7b82 */ /* 0x000e220000000a00 */
[----:B-1----:R-:W-:-:S07]  /*0930*/  VIADD R19, R25, 0xfffffffa ;  /* 0xfffffffa19137836 */ /* 0x002fce0000000000 */
        /* <DEDUP_REMOVED lines=9> */
[----:B------:R-:W-:Y:S01]  /*09d0*/  IADD3 R21, PT, PT, R25, -0x2, RZ ;  /* 0xfffffffe19157810 */ /* 0x000fe20007ffe0ff */
[----:B--2---:R-:W-:-:S04]  /*09e0*/  DFMA R22, R6, R22, R28 ;  /* 0x000000160616722b */ /* 0x004fc8000000001c */
[----:B0-----:R-:W-:-:S03]  /*09f0*/  IMAD.WIDE.U32 R28, R21, 0x8, R14 ;  /* 0x00000008151c7825 */ /* 0x001fc600078e000e */
[----:B------:R0:W-:Y:S04]  /*0a00*/  STG.E.64 desc[UR6][R8.64], R22 ;  /* 0x0000001608007986 */ /* 0x0001e8000c101b06 */
[----:B------:R-:W2:Y:S04]  /*0a10*/  LDG.E.64 R6, desc[UR6][R28.64] ;  /* 0x000000061c067981 */ /* 0x000ea8000c1e1b00 */
[----:B------:R-:W2:Y:S02]  /*0a20*/  LDG.E.64 R20, desc[UR6][R16.64+0x10] ;  /* 0x0000100610147981 */ /* 0x000ea4000c1e1b00 */
[----:B--2---:R-:W-:Y:S01]  /*0a30*/  DFMA R20, R20, R6, R22 ;  /* 0x000000061414722b */ /* 0x004fe20000000016 */
[----:B------:R-:W-:-:S06]  /*0a40*/  IMAD.WIDE.U32 R6, R25, 0x8, R14 ;  /* 0x0000000819067825 */ /* 0x000fcc00078e000e */
[----:B------:R1:W-:Y:S04]  /*0a50*/  STG.E.64 desc[UR6][R8.64], R20 ;  /* 0x0000001408007986 */ /* 0x0003e8000c101b06 */
[----:B------:R-:W2:Y:S04]  /*0a60*/  LDG.E.64 R18, desc[UR6][R16.64+0x18] ;  /* 0x0000180610127981 */ /* 0x000ea8000c1e1b00 */
[----:B------:R-:W2:Y:S01]  /*0a70*/  LDG.E.64 R6, desc[UR6][R6.64] ;  /* 0x0000000606067981 */ /* 0x000ea2000c1e1b00 */
[----:B------:R-:W-:Y:S01]  /*0a80*/  VIADD R27, R2, 0x4 ;  /* 0x00000004021b7836 */ /* 0x000fe20000000000 */
[----:B------:R-:W-:-:S03]  /*0a90*/  IADD3 R29, PT, PT, R25, 0x2, RZ ;  /* 0x00000002191d7810 */ /* 0x000fc60007ffe0ff */
[----:B0-----:R-:W-:-:S04]  /*0aa0*/  IMAD.WIDE R22, R27, 0x8, R12 ;  /* 0x000000081b167825 */ /* 0x001fc800078e020c */
[----:B------:R-:W-:Y:S01]  /*0ab0*/  IMAD.WIDE.U32 R12, R29, 0x8, R14 ;  /* 0x000000081d0c7825 */ /* 0x000fe200078e000e */
[----:B--2---:R-:W-:-:S07]  /*0ac0*/  DFMA R6, R18, R6, R20 ;  /* 0x000000061206722b */ /* 0x004fce0000000014 */
[----:B------:R0:W-:Y:S04]  /*0ad0*/  STG.E.64 desc[UR6][R8.64], R6 ;  /* 0x0000000608007986 */ /* 0x0001e8000c101b06 */
[----:B-1----:R-:W2:Y:S04]  /*0ae0*/  LDG.E.64 R20, desc[UR6][R22.64] ;  /* 0x0000000616147981 */ /* 0x002ea8000c1e1b00 */
[----:B------:R-:W2:Y:S02]  /*0af0*/  LDG.E.64 R18, desc[UR6][R12.64] ;  /* 0x000000060c127981 */ /* 0x000ea4000c1e1b00 */
[----:B--2---:R-:W-:-:S07]  /*0b00*/  DFMA R20, R20, R18, R6 ;  /* 0x000000121414722b */ /* 0x004fce0000000006 */
[----:B------:R2:W-:Y:S04]  /*0b10*/  STG.E.64 desc[UR6][R8.64], R20 ;  /* 0x0000001408007986 */ /* 0x0005e8000c101b06 */
[----:B------:R-:W3:Y:S04]  /*0b20*/  LDG.E.64 R18, desc[UR6][R12.64+0x10] ;  /* 0x000010060c127981 */ /* 0x000ee8000c1e1b00 */
[----:B------:R-:W3:Y:S01]  /*0b30*/  LDG.E.64 R16, desc[UR6][R22.64+0x8] ;  /* 0x0000080616107981 */ /* 0x000ee2000c1e1b00 */
[----:B------:R-:W-:-:S04]  /*0b40*/  VIADD R29, R25, 0x6 ;  /* 0x00000006191d7836 */ /* 0x000fc80000000000 */
[----:B------:R-:W-:Y:S01]  /*0b50*/  IMAD.WIDE.U32 R28, R29, 0x8, R14 ;  /* 0x000000081d1c7825 */ /* 0x000fe200078e000e */
[----:B---3--:R-:W-:-:S07]  /*0b60*/  DFMA R18, R16, R18, R20 ;  /* 0x000000121012722b */ /* 0x008fce0000000014 */
[----:B------:R2:W-:Y:S04]  /*0b70*/  STG.E.64 desc[UR6][R8.64], R18 ;  /* 0x0000001208007986 */ /* 0x0005e8000c101b06 */
[----:B0-----:R-:W3:Y:S04]  /*0b80*/  LDG.E.64 R6, desc[UR6][R28.64] ;  /* 0x000000061c067981 */ /* 0x001ee8000c1e1b00 */
[----:B------:R-:W3:Y:S01]  /*0b90*/  LDG.E.64 R16, desc[UR6][R22.64+0x10] ;  /* 0x0000100616107981 */ /* 0x000ee2000c1e1b00 */
[----:B------:R-:W-:-:S05]  /*0ba0*/  IADD3 R27, PT, PT, R25, 0x8, RZ ;  /* 0x00000008191b7810 */ /* 0x000fca0007ffe0ff */
[----:B------:R-:W-:Y:S01]  /*0bb0*/  IMAD.WIDE.U32 R14, R27, 0x8, R14 ;  /* 0x000000081b0e7825 */ /* 0x000fe200078e000e */
[----:B---3--:R-:W-:-:S07]  /*0bc0*/  DFMA R16, R16, R6, R18 ;  /* 0x000000061010722b */ /* 0x008fce0000000012 */
[----:B------:R2:W-:Y:S04]  /*0bd0*/  STG.E.64 desc[UR6][R8.64], R16 ;  /* 0x0000001008007986 */ /* 0x0005e8000c101b06 */
[----:B------:R-:W3:Y:S04]  /*0be0*/  LDG.E.64 R6, desc[UR6][R22.64+0x18] ;  /* 0x0000180616067981 */ /* 0x000ee8000c1e1b00 */
[----:B------:R-:W3:Y:S01]  /*0bf0*/  LDG.E.64 R14, desc[UR6][R14.64] ;  /* 0x000000060e0e7981 */ /* 0x000ee2000c1e1b00 */
[----:B------:R-:W-:Y:S01]  /*0c00*/  IADD3 R4, P1, PT, R4, -0x8, RZ ;  /* 0xfffffff804047810 */ /* 0x000fe20007f3e0ff */
[----:B------:R-:W-:Y:S01]  /*0c10*/  VIADD R26, R26, 0x8 ;  /* 0x000000081a1a7836 */ /* 0x000fe20000000000 */
[----:B------:R-:W-:Y:S01]  /*0c20*/  PLOP3.LUT P0, PT, PT, PT, PT, 0x8, 0x80 ;  /* 0x000000000080781c */ /* 0x000fe20003f0e170 */
[----:B------:R-:W-:Y:S01]  /*0c30*/  VIADD R25, R25, 0x10 ;  /* 0x0000001019197836 */ /* 0x000fe20000000000 */
[----:B------:R-:W-:-:S02]  /*0c40*/  IADD3.X R24, PT, PT, R24, -0x1, RZ, P1, !PT ;  /* 0xffffffff18187810 */ /* 0x000fc40000ffe4ff */
[----:B------:R-:W-:Y:S01]  /*0c50*/  IADD3 R2, PT, PT, R2, 0x8, RZ ;  /* 0x0000000802027810 */ /* 0x000fe20007ffe0ff */
[----:B---3--:R-:W-:-:S07]  /*0c60*/  DFMA R6, R6, R14, R16 ;  /* 0x0000000e0606722b */ /* 0x008fce0000000010 */
[----:B------:R2:W-:Y:S04]  /*0c70*/  STG.E.64 desc[UR6][R8.64], R6 ;  /* 0x0000000608007986 */ /* 0x0005e8000c101b06 */
.L_x_4:
[----:B------:R-:W-:-:S04]  /*0c80*/  ISETP.NE.U32.AND P1, PT, R4, RZ, PT ;  /* 0x000000ff0400720c */ /* 0x000fc80003f25070 */
[----:B------:R-:W-:-:S13]  /*0c90*/  ISETP.NE.OR.EX P0, PT, R24, RZ, P0, P1 ;  /* 0x000000ff1800720c */ /* 0x000fda0000705710 */
[----:B------:R-:W-:Y:S05]  /*0ca0*/  @!P0 BRA `(.L_x_0) ;  /* 0x0000000000808947 */ /* 0x000fea0003800000 */
.L_x_1:
[----:B0-----:R-:W0:Y:S01]  /*0cb0*/  LDC.64 R12, c[0x0][0x380] ;  /* 0x0000e000ff0c7b82 */ /* 0x001e220000000a00 */
[----:B-12---:R-:W-:-:S07]  /*0cc0*/  IADD3 R17, PT, PT, R25, -0x6, RZ ;  /* 0xfffffffa19117810 */ /* 0x006fce0007ffe0ff */
        /* <DEDUP_REMOVED lines=9> */
[----:B------:R-:W-:-:S04]  /*0d60*/  VIADD R29, R25, 0xfffffffe ;  /* 0xfffffffe191d7836 */ /* 0x000fc80000000000 */
[----:B------:R-:W-:Y:S01]  /*0d70*/  IMAD.WIDE.U32 R28, R29, 0x8, R14 ;  /* 0x000000081d1c7825 */ /* 0x000fe200078e000e */
[----:B--2---:R-:W-:-:S07]  /*0d80*/  DFMA R20, R6, R20, R22 ;  /* 0x000000140614722b */ /* 0x004fce0000000016 */
[----:B------:R0:W-:Y:S04]  /*0d90*/  STG.E.64 desc[UR6][R8.64], R20 ;  /* 0x0000001408007986 */ /* 0x0001e8000c101b06 */
[----:B------:R-:W2:Y:S04]  /*0da0*/  LDG.E.64 R6, desc[UR6][R28.64] ;  /* 0x000000061c067981 */ /* 0x000ea8000c1e1b00 */
[----:B------:R-:W2:Y:S01]  /*0db0*/  LDG.E.64 R18, desc[UR6][R12.64+0x10] ;  /* 0x000010060c127981 */ /* 0x000ea2000c1e1b00 */
[----:B------:R-:W-:Y:S01]  /*0dc0*/  IMAD.WIDE.U32 R14, R25, 0x8, R14 ;  /* 0x00000008190e7825 */ /* 0x000fe200078e000e */
[----:B--2---:R-:W-:-:S07]  /*0dd0*/  DFMA R18, R18, R6, R20 ;  /* 0x000000061212722b */ /* 0x004fce0000000014 */
[----:B------:R0:W-:Y:S04]  /*0de0*/  STG.E.64 desc[UR6][R8.64], R18 ;  /* 0x0000001208007986 */ /* 0x0001e8000c101b06 */
[----:B------:R-:W2:Y:S04]  /*0df0*/  LDG.E.64 R6, desc[UR6][R12.64+0x18] ;  /* 0x000018060c067981 */ /* 0x000ea8000c1e1b00 */
[----:B------:R-:W2:Y:S01]  /*0e00*/  LDG.E.64 R14, desc[UR6][R14.64] ;  /* 0x000000060e0e7981 */ /* 0x000ea2000c1e1b00 */
[----:B------:R-:W-:-:S04]  /*0e10*/  IADD3 R4, P0, PT, R4, -0x4, RZ ;  /* 0xfffffffc04047810 */ /* 0x000fc80007f1e0ff */
[----:B------:R-:W-:Y:S02]  /*0e20*/  IADD3.X R24, PT, PT, R24, -0x1, RZ, P0, !PT ;  /* 0xffffffff18187810 */ /* 0x000fe400007fe4ff */
[----:B------:R-:W-:-:S04]  /*0e30*/  ISETP.NE.U32.AND P0, PT, R4, RZ, PT ;  /* 0x000000ff0400720c */ /* 0x000fc80003f05070 */
[----:B------:R-:W-:Y:S01]  /*0e40*/  ISETP.NE.AND.EX P0, PT, R24, RZ, PT, P0 ;  /* 0x000000ff1800720c */ /* 0x000fe20003f05300 */
[----:B------:R-:W-:Y:S01]  /*0e50*/  VIADD R2, R2, 0x4 ;  /* 0x0000000402027836 */ /* 0x000fe20000000000 */
[----:B------:R-:W-:Y:S02]  /*0e60*/  IADD3 R26, PT, PT, R26, 0x4, RZ ;  /* 0x000000041a1a7810 */ /* 0x000fe40007ffe0ff */
[----:B------:R-:W-:Y:S01]  /*0e70*/  IADD3 R25, PT, PT, R25, 0x8, RZ ;  /* 0x0000000819197810 */ /* 0x000fe20007ffe0ff */
[----:B--2---:R-:W-:-:S07]  /*0e80*/  DFMA R6, R6, R14, R18 ;  /* 0x0000000e0606722b */ /* 0x004fce0000000012 */
[----:B------:R0:W-:Y:S01]  /*0e90*/  STG.E.64 desc[UR6][R8.64], R6 ;  /* 0x0000000608007986 */ /* 0x0001e2000c101b06 */
[----:B------:R-:W-:Y:S05]  /*0ea0*/  @P0 BRA `(.L_x_1) ;  /* 0xfffffffc00800947 */ /* 0x000fea000383ffff */
.L_x_0:
[----:B------:R-:W-:-:S04]  /*0eb0*/  UISETP.NE.U32.AND UP0, UPT, UR4, URZ, UPT ;  /* 0x000000ff0400728c */ /* 0x000fc8000bf05070 */
[----:B------:R-:W-:-:S09]  /*0ec0*/  UISETP.NE.AND.EX UP0, UPT, URZ, URZ, UPT, UP0 ;  /* 0x000000ffff00728c */ /* 0x000fd2000bf05300 */
[----:B------:R-:W-:Y:S05]  /*0ed0*/  BRA.U !UP0, `(.L_x_5) ;  /* 0x0000000108707547 */ /* 0x000fea000b800000 */
[----:B------:R-:W3:Y:S01]  /*0ee0*/  LDC.64 R12, c[0x0][0x388] ;  /* 0x0000e200ff0c7b82 */ /* 0x000ee20000000a00 */
[----:B-12---:R-:W-:Y:S01]  /*0ef0*/  LEA R17, R26, R5, 0x1 ;  /* 0x000000051a117211 */ /* 0x006fe200078e08ff */
[----:B0-----:R-:W-:-:S06]  /*0f00*/  IMAD R19, R3, 0x2, R26 ;  /* 0x0000000203137824 */ /* 0x001fcc00078e021a */
[----:B------:R-:W0:Y:S01]  /*0f10*/  LDC.64 R14, c[0x0][0x380] ;  /* 0x0000e000ff0e7b82 */ /* 0x000e220000000a00 */
[----:B---3--:R-:W-:-:S06]  /*0f20*/  IMAD.WIDE.U32 R20, R17, 0x8, R12 ;  /* 0x0000000811147825 */ /* 0x008fcc00078e000c */
[----:B------:R-:W2:Y:S01]  /*0f30*/  LDG.E.64 R20, desc[UR6][R20.64] ;  /* 0x0000000614147981 */ /* 0x000ea2000c1e1b00 */
[----:B0-----:R-:W-:-:S05]  /*0f40*/  IMAD.WIDE R14, R19, 0x8, R14 ;  /* 0x00000008130e7825 */ /* 0x001fca00078e020e */
[----:B------:R-:W2:Y:S01]  /*0f50*/  LDG.E.64 R18, desc[UR6][R14.64] ;  /* 0x000000060e127981 */ /* 0x000ea2000c1e1b00 */
[----:B------:R-:W-:-:S04]  /*0f60*/  UISETP.NE.U32.AND UP0, UPT, UR4, 0x1, UPT ;  /* 0x000000010400788c */ /* 0x000fc8000bf05070 */
[----:B------:R-:W-:Y:S01]  /*0f70*/  UISETP.NE.AND.EX UP0, UPT, URZ, URZ, UPT, UP0 ;  /* 0x000000ffff00728c */ /* 0x000fe2000bf05300 */
[----:B--2---:R-:W-:-:S07]  /*0f80*/  DFMA R22, R18, R20, R6 ;  /* 0x000000141216722b */ /* 0x004fce0000000006 */
[----:B------:R3:W-:Y:S01]  /*0f90*/  STG.E.64 desc[UR6][R8.64], R22 ;  /* 0x0000001608007986 */ /* 0x0007e2000c101b06 */
[----:B------:R-:W-:Y:S05]  /*0fa0*/  BRA.U !UP0, `(.L_x_5) ;  /* 0x00000001083c7547 */ /* 0x000fea000b800000 */
[----:B------:R-:W-:Y:S01]  /*0fb0*/  VIADD R19, R17, 0x2 ;  /* 0x0000000211137836 */ /* 0x000fe20000000000 */
[----:B------:R-:W2:Y:S03]  /*0fc0*/  LDG.E.64 R6, desc[UR6][R14.64+0x8] ;  /* 0x000008060e067981 */ /* 0x000ea6000c1e1b00 */
[----:B------:R-:W-:-:S06]  /*0fd0*/  IMAD.WIDE.U32 R18, R19, 0x8, R12 ;  /* 0x0000000813127825 */ /* 0x000fcc00078e000c */
[----:B------:R-:W2:Y:S01]  /*0fe0*/  LDG.E.64 R18, desc[UR6][R18.64] ;  /* 0x0000000612127981 */ /* 0x000ea2000c1e1b00 */
[----:B------:R-:W-:-:S04]  /*0ff0*/  UISETP.NE.U32.AND UP0, UPT, UR4, 0x2, UPT ;  /* 0x000000020400788c */ /* 0x000fc8000bf05070 */
[----:B------:R-:W-:Y:S01]  /*1000*/  UISETP.NE.AND.EX UP0, UPT, URZ, URZ, UPT, UP0 ;  /* 0x000000ffff00728c */ /* 0x000fe2000bf05300 */
[----:B--2---:R-:W-:-:S07]  /*1010*/  DFMA R6, R6, R18, R22 ;  /* 0x000000120606722b */ /* 0x004fce0000000016 */
[----:B------:R4:W-:Y:S01]  /*1020*/  STG.E.64 desc[UR6][R8.64], R6 ;  /* 0x0000000608007986 */ /* 0x0009e2000c101b06 */
[----:B------:R-:W-:Y:S05]  /*1030*/  BRA.U !UP0, `(.L_x_5) ;  /* 0x0000000108187547 */ /* 0x000fea000b800000 */
[----:B------:R-:W-:Y:S01]  /*1040*/  IADD3 R17, PT, PT, R17, 0x4, RZ ;  /* 0x0000000411117810 */ /* 0x000fe20007ffe0ff */
[----:B------:R-:W4:Y:S04]  /*1050*/  LDG.E.64 R14, desc[UR6][R14.64+0x10] ;  /* 0x000010060e0e7981 */ /* 0x000f28000c1e1b00 */
[----:B------:R-:W-:-:S06]  /*1060*/  IMAD.WIDE.U32 R12, R17, 0x8, R12 ;  /* 0x00000008110c7825 */ /* 0x000fcc00078e000c */
[----:B------:R-:W4:Y:S02]  /*1070*/  LDG.E.64 R12, desc[UR6][R12.64] ;  /* 0x000000060c0c7981 */ /* 0x000f24000c1e1b00 */
[----:B----4-:R-:W-:-:S07]  /*1080*/  DFMA R6, R14, R12, R6 ;  /* 0x0000000c0e06722b */ /* 0x010fce0000000006 */
[----:B------:R0:W-:Y:S04]  /*1090*/  STG.E.64 desc[UR6][R8.64], R6 ;  /* 0x0000000608007986 */ /* 0x0001e8000c101b06 */
.L_x_5:
[----:B------:R-:W-:-:S04]  /*10a0*/  IADD3 R5, PT, PT, R5, 0x1, RZ ;  /* 0x0000000105057810 */ /* 0x000fc80007ffe0ff */
[----:B------:R-:W-:-:S04]  /*10b0*/  ISETP.GE.U32.AND P0, PT, R5, R10, PT ;  /* 0x0000000a0500720c */ /* 0x000fc80003f06070 */
[----:B------:R-:W-:-:S13]  /*10c0*/  ISETP.GE.U32.AND.EX P0, PT, RZ, R11, PT, P0 ;  /* 0x0000000bff00720c */ /* 0x000fda0003f06100 */
[----:B------:R-:W-:Y:S05]  /*10d0*/  @!P0 BRA `(.L_x_6) ;  /* 0xfffffff000008947 */ /* 0x000fea000383ffff */
[----:B------:R-:W5:Y:S01]  /*10e0*/  LDCU UR5, c[0x0][0x370] ;  /* 0x00006e00ff0577ac */ /* 0x000f620008000800 */
[----:B------:R-:W5:Y:S02]  /*10f0*/  LDC R0, c[0x0][0x360] ;  /* 0x0000d800ff007b82 */ /* 0x000f640000000800 */
[----:B-----5:R-:W-:-:S05]  /*1100*/  IMAD R3, R0, UR5, R3 ;  /* 0x0000000500037c24 */ /* 0x020fca000f8e0203 */
[----:B------:R-:W-:Y:S02]  /*1110*/  ISETP.GE.U32.AND P0, PT, R3, R10, PT ;  /* 0x0000000a0300720c */ /* 0x000fe40003f06070 */
[----:B------:R-:W-:-:S04]  /*1120*/  SHF.R.S32.HI R0, RZ, 0x1f, R3 ;  /* 0x0000001fff007819 */ /* 0x000fc80000011403 */
[----:B------:R-:W-:-:S13]  /*1130*/  ISETP.GE.U32.AND.EX P0, PT, R0, R11, PT, P0 ;  /* 0x0000000b0000720c */ /* 0x000fda0003f06100 */
[----:B------:R-:W-:Y:S05]  /*1140*/  @!P0 BRA `(.L_x_7) ;  /* 0xffffffec00dc8947 */ /* 0x000fea000383ffff */
[----:B------:R-:W-:Y:S05]  /*1150*/  EXIT ;  /* 0x000000000000794d */ /* 0x000fea0003800000 */
.L_x_8:
[----:B------:R-:W-:-:S00]  /*1160*/  BRA `(.L_x_8) ;  /* 0xfffffffc00fc7947 */ /* 0x000fc0000383ffff */
[----:B------:R-:W-:-:S00]  /*1170*/  NOP ;  /* 0x0000000000007918 */ /* 0x000fc00000000000 */
        /* <DEDUP_REMOVED lines=8> */
.L_x_9:


//--------------------- .nv.shared.reserved.0     --------------------------
	.section	.nv.shared.reserved.0,"aw",@nobits
	.weak		__nv_reservedSMEM_offset_0_alias
	.size		__nv_reservedSMEM_offset_0_alias, 0, 64
	.other		__nv_reservedSMEM_offset_0_alias,@"STO_CUDA_RESERVED_SHARED STV_DEFAULT"
__nv_reservedSMEM_offset_0_alias:
	.zero		0
	.zero		64


//--------------------- .nv.constant0._Z10matrix_mulPdS_S_m --------------------------
	.section	.nv.constant0._Z10matrix_mulPdS_S_m,"a",@progbits
	.sectionflags	@""
	.align	4
.nv.constant0._Z10matrix_mulPdS_S_m:
	.zero		928


//--------------------- SYMBOLS --------------------------

	.type		.nv.reservedSmem.offset0,@object
	.size		.nv.reservedSmem.offset0,0x4
